//
// Generated by NVIDIA NVVM Compiler
//
// Compiler Build ID: CL-36424714
// Cuda compilation tools, release 13.0, V13.0.88
// Based on NVVM 20.0.0
//

.version 9.0
.target sm_100
.address_size 64

	// .globl	_Z12Thread_PrintP10ThreadDataPi
.extern .func  (.param .b32 func_retval0) vprintf
(
	.param .b64 vprintf_param_0,
	.param .b64 vprintf_param_1
)
;
.global .align 1 .b8 $str[29] = {37, 49, 48, 115, 37, 100, 32, 37, 49, 48, 100, 32, 37, 49, 48, 115, 32, 37, 49, 48, 100, 32, 37, 49, 48, 108, 102, 10};
.global .align 1 .b8 $str$1[9] = {80, 114, 111, 99, 101, 115, 97, 115};
.global .align 1 .b8 $str$2[29] = {42, 42, 42, 71, 105, 106, 97, 32, 110, 114, 46, 32, 37, 100, 32, 98, 97, 105, 103, 101, 32, 100, 97, 114, 98, 97, 32, 10};

.visible .entry _Z12Thread_PrintP10ThreadDataPi(
	.param .u64 .ptr .align 1 _Z12Thread_PrintP10ThreadDataPi_param_0,
	.param .u64 .ptr .align 1 _Z12Thread_PrintP10ThreadDataPi_param_1
)
{
	.local .align 8 .b8 	__local_depot0[40];
	.reg .b64 	%SP;
	.reg .b64 	%SPL;
	.reg .pred 	%p<3>;
	.reg .b32 	%r<15>;
	.reg .b64 	%rd<23>;
	.reg .b64 	%fd<2>;

	mov.u64 	%SPL, __local_depot0;
	cvta.local.u64 	%SP, %SPL;
	ld.param.u64 	%rd5, [_Z12Thread_PrintP10ThreadDataPi_param_0];
	ld.param.u64 	%rd6, [_Z12Thread_PrintP10ThreadDataPi_param_1];
	cvta.to.global.u64 	%rd7, %rd6;
	add.u64 	%rd8, %SP, 0;
	add.u64 	%rd1, %SPL, 0;
	mov.u32 	%r1, %tid.x;
	mul.wide.u32 	%rd9, %r1, 4;
	add.s64 	%rd2, %rd7, %rd9;
	ld.global.u32 	%r5, [%rd2];
	setp.lt.s32 	%p1, %r5, 1;
	@%p1 bra 	$L__BB0_3;
	cvta.to.global.u64 	%rd10, %rd5;
	add.s32 	%r2, %r1, 1;
	mul.wide.u32 	%rd11, %r1, 320;
	add.s64 	%rd3, %rd5, %rd11;
	add.s64 	%rd4, %rd10, %rd11;
	mov.b32 	%r14, 0;
$L__BB0_2:
	add.s32 	%r4, %r14, 1;
	mul.wide.u32 	%rd12, %r14, 32;
	add.s64 	%rd13, %rd3, %rd12;
	add.s64 	%rd14, %rd4, %rd12;
	ld.global.u32 	%r7, [%rd14+16];
	ld.global.f64 	%fd1, [%rd14+24];
	mov.u64 	%rd15, $str$1;
	cvta.global.u64 	%rd16, %rd15;
	st.local.u64 	[%rd1], %rd16;
	st.local.v2.u32 	[%rd1+8], {%r2, %r4};
	st.local.u64 	[%rd1+16], %rd13;
	st.local.u32 	[%rd1+24], %r7;
	st.local.f64 	[%rd1+32], %fd1;
	mov.u64 	%rd17, $str;
	cvta.global.u64 	%rd18, %rd17;
	{ // callseq 0, 0
	.param .b64 param0;
	st.param.b64 	[param0], %rd18;
	.param .b64 param1;
	st.param.b64 	[param1], %rd8;
	.param .b32 retval0;
	call.uni (retval0), 
	vprintf, 
	(
	param0, 
	param1
	);
	ld.param.b32 	%r8, [retval0];
	} // callseq 0
	ld.global.u32 	%r10, [%rd2];
	setp.lt.s32 	%p2, %r4, %r10;
	mov.u32 	%r14, %r4;
	@%p2 bra 	$L__BB0_2;
$L__BB0_3:
	add.s32 	%r11, %r1, 1;
	st.local.u32 	[%rd1], %r11;
	mov.u64 	%rd20, $str$2;
	cvta.global.u64 	%rd21, %rd20;
	{ // callseq 1, 0
	.param .b64 param0;
	st.param.b64 	[param0], %rd21;
	.param .b64 param1;
	st.param.b64 	[param1], %rd8;
	.param .b32 retval0;
	call.uni (retval0), 
	vprintf, 
	(
	param0, 
	param1
	);
	ld.param.b32 	%r12, [retval0];
	} // callseq 1
	ret;

}
	// .globl	_Z9addKernelPiPKiS1_S_
.visible .entry _Z9addKernelPiPKiS1_S_(
	.param .u64 .ptr .align 1 _Z9addKernelPiPKiS1_S__param_0,
	.param .u64 .ptr .align 1 _Z9addKernelPiPKiS1_S__param_1,
	.param .u64 .ptr .align 1 _Z9addKernelPiPKiS1_S__param_2,
	.param .u64 .ptr .align 1 _Z9addKernelPiPKiS1_S__param_3
)
{
	.reg .b32 	%r<5>;
	.reg .b64 	%rd<14>;

	ld.param.u64 	%rd1, [_Z9addKernelPiPKiS1_S__param_0];
	ld.param.u64 	%rd2, [_Z9addKernelPiPKiS1_S__param_1];
	ld.param.u64 	%rd3, [_Z9addKernelPiPKiS1_S__param_2];
	ld.param.u64 	%rd4, [_Z9addKernelPiPKiS1_S__param_3];
	cvta.to.global.u64 	%rd5, %rd1;
	cvta.to.global.u64 	%rd6, %rd3;
	cvta.to.global.u64 	%rd7, %rd2;
	cvta.to.global.u64 	%rd8, %rd4;
	mov.u32 	%r1, %tid.x;
	mul.wide.u32 	%rd9, %r1, 4;
	add.s64 	%rd10, %rd8, %rd9;
	st.global.u32 	[%rd10], %r1;
	add.s64 	%rd11, %rd7, %rd9;
	ld.global.u32 	%r2, [%rd11];
	add.s64 	%rd12, %rd6, %rd9;
	ld.global.u32 	%r3, [%rd12];
	add.s32 	%r4, %r3, %r2;
	add.s64 	%rd13, %rd5, %rd9;
	st.global.u32 	[%rd13], %r4;
	ret;

}


// ===== COMPILED SASS (sm_100) =====

	.target	sm_100

	.elftype	@"ET_EXEC"


//--------------------- .note.nv.tkinfo           --------------------------
	.section	.note.nv.tkinfo,"",@"SHT_NOTE"
	.sectionflags	@"SHF_NOTE_NV_TKINFO"
	.tkinfo
        /*0018*/ 	.word	0x00000002
        /*0030*/ 	.string	""
        /*0030*/ 	.string	"ptxas"
        /*0030*/ 	.string	"Cuda compilation tools, release 13.0, V13.0.88"
        /*0030*/ 	.string	"Build cuda_13.0.r13.0/compiler.36424714_0"
        /*0030*/ 	.string	"-arch sm_100 -m 64 "



//--------------------- .note.nv.cuinfo           --------------------------
	.section	.note.nv.cuinfo,"",@"SHT_NOTE"
	.sectionflags	@"SHF_NOTE_NV_CUINFO"
        /*0018*/ 	.short	0x0002
        /*001a*/ 	.short	0x0064
        /*001c*/ 	.short	0x0082
	.zero		2


//--------------------- .nv.info                  --------------------------
	.section	.nv.info,"",@"SHT_CUDA_INFO"
	.align	4


	//----- nvinfo : EIATTR_REGCOUNT
	.align		4
        /*0000*/ 	.byte	0x04, 0x2f
        /*0002*/ 	.short	(.L_4 - .L_3)
	.align		4
.L_3:
        /*0004*/ 	.word	index@(_Z12Thread_PrintP10ThreadDataPi)
        /*0008*/ 	.word	0x0000001c


	//----- nvinfo : EIATTR_FRAME_SIZE
	.align		4
.L_4:
        /*000c*/ 	.byte	0x04, 0x11
        /*000e*/ 	.short	(.L_6 - .L_5)
	.align		4
.L_5:
        /*0010*/ 	.word	index@(_Z12Thread_PrintP10ThreadDataPi)
        /*0014*/ 	.word	0x00000028


	//----- nvinfo : EIATTR_REGCOUNT
	.align		4
.L_6:
        /*0018*/ 	.byte	0x04, 0x2f
        /*001a*/ 	.short	(.L_8 - .L_7)
	.align		4
.L_7:
        /*001c*/ 	.word	index@(_Z9addKernelPiPKiS1_S_)
        /*0020*/ 	.word	0x00000010


	//----- nvinfo : EIATTR_FRAME_SIZE
	.align		4
.L_8:
        /*0024*/ 	.byte	0x04, 0x11
        /*0026*/ 	.short	(.L_10 - .L_9)
	.align		4
.L_9:
        /*0028*/ 	.word	index@(_Z9addKernelPiPKiS1_S_)
        /*002c*/ 	.word	0x00000000


	//----- nvinfo : EIATTR_MIN_STACK_SIZE
	.align		4
.L_10:
        /*0030*/ 	.byte	0x04, 0x12
        /*0032*/ 	.short	(.L_12 - .L_11)
	.align		4
.L_11:
        /*0034*/ 	.word	index@(_Z9addKernelPiPKiS1_S_)
        /*0038*/ 	.word	0x00000000


	//----- nvinfo : EIATTR_MIN_STACK_SIZE
	.align		4
.L_12:
        /*003c*/ 	.byte	0x04, 0x12
        /*003e*/ 	.short	(.L_14 - .L_13)
	.align		4
.L_13:
        /*0040*/ 	.word	index@(_Z12Thread_PrintP10ThreadDataPi)
        /*0044*/ 	.word	0x00000028
.L_14:


//--------------------- .nv.compat                --------------------------
	.section	.nv.compat,"",@"SHT_CUDA_COMPAT_INFO"
	.align	4
        /*0000*/ 	.byte	0x02, 0x09, 0x00, 0x00, 0x02, 0x02, 0x01, 0x00, 0x02, 0x05, 0x05, 0x00, 0x03, 0x07, 0x01, 0x01
        /*0010*/ 	.byte	0x02, 0x03, 0x00, 0x00, 0x02, 0x06, 0x01, 0x00, 0x04, 0x0b, 0x08, 0x00, 0x09, 0x00, 0x00, 0x00
        /*0020*/ 	.byte	0x00, 0x00, 0x00, 0x00


//--------------------- .nv.info._Z9addKernelPiPKiS1_S_ --------------------------
	.section	.nv.info._Z9addKernelPiPKiS1_S_,"",@"SHT_CUDA_INFO"
	.sectionflags	@""
	.align	4


	//----- nvinfo : EIATTR_CUDA_API_VERSION
	.align		4
        /*0000*/ 	.byte	0x04, 0x37
        /*0002*/ 	.short	(.L_16 - .L_15)
.L_15:
        /*0004*/ 	.word	0x00000082


	//----- nvinfo : EIATTR_KPARAM_INFO
	.align		4
.L_16:
        /*0008*/ 	.byte	0x04, 0x17
        /*000a*/ 	.short	(.L_18 - .L_17)
.L_17:
        /*000c*/ 	.word	0x00000000
        /*0010*/ 	.short	0x0003
        /*0012*/ 	.short	0x0018
        /*0014*/ 	.byte	0x00, 0xf5, 0x21, 0x00


	//----- nvinfo : EIATTR_KPARAM_INFO
	.align		4
.L_18:
        /*0018*/ 	.byte	0x04, 0x17
        /*001a*/ 	.short	(.L_20 - .L_19)
.L_19:
        /*001c*/ 	.word	0x00000000
        /*0020*/ 	.short	0x0002
        /*0022*/ 	.short	0x0010
        /*0024*/ 	.byte	0x00, 0xf5, 0x21, 0x00


	//----- nvinfo : EIATTR_KPARAM_INFO
	.align		4
.L_20:
        /*0028*/ 	.byte	0x04, 0x17
        /*002a*/ 	.short	(.L_22 - .L_21)
.L_21:
        /*002c*/ 	.word	0x00000000
        /*0030*/ 	.short	0x0001
        /*0032*/ 	.short	0x0008
        /*0034*/ 	.byte	0x00, 0xf5, 0x21, 0x00


	//----- nvinfo : EIATTR_KPARAM_INFO
	.align		4
.L_22:
        /*0038*/ 	.byte	0x04, 0x17
        /*003a*/ 	.short	(.L_24 - .L_23)
.L_23:
        /*003c*/ 	.word	0x00000000
        /*0040*/ 	.short	0x0000
        /*0042*/ 	.short	0x0000
        /*0044*/ 	.byte	0x00, 0xf5, 0x21, 0x00


	//----- nvinfo : EIATTR_SPARSE_MMA_MASK
	.align		4
.L_24:
        /*0048*/ 	.byte	0x03, 0x50
        /*004a*/ 	.short	0x0000


	//----- nvinfo : EIATTR_MAXREG_COUNT
	.align		4
        /*004c*/ 	.byte	0x03, 0x1b
        /*004e*/ 	.short	0x00ff


	//----- nvinfo : EIATTR_MERCURY_ISA_VERSION
	.align		4
        /*0050*/ 	.byte	0x03, 0x5f
        /*0052*/ 	.short	0x0101


	//----- nvinfo : EIATTR_VRC_CTA_INIT_COUNT
	.align		4
        /*0054*/ 	.byte	0x02, 0x4a
	.zero		1
	.zero		1


	//----- nvinfo : EIATTR_EXIT_INSTR_OFFSETS
	.align		4
        /*0058*/ 	.byte	0x04, 0x1c
        /*005a*/ 	.short	(.L_26 - .L_25)


	//   ....[0]....
.L_25:
        /*005c*/ 	.word	0x00000100


	//----- nvinfo : EIATTR_CBANK_PARAM_SIZE
	.align		4
.L_26:
        /*0060*/ 	.byte	0x03, 0x19
        /*0062*/ 	.short	0x0020


	//----- nvinfo : EIATTR_PARAM_CBANK
	.align		4
        /*0064*/ 	.byte	0x04, 0x0a
        /*0066*/ 	.short	(.L_28 - .L_27)
	.align		4
.L_27:
        /*0068*/ 	.word	index@(.nv.constant0._Z9addKernelPiPKiS1_S_)
        /*006c*/ 	.short	0x0380
        /*006e*/ 	.short	0x0020


	//----- nvinfo : EIATTR_SW_WAR
	.align		4
.L_28:
        /*0070*/ 	.byte	0x04, 0x36
        /*0072*/ 	.short	(.L_30 - .L_29)
.L_29:
        /*0074*/ 	.word	0x00000008
.L_30:


//--------------------- .nv.info._Z12Thread_PrintP10ThreadDataPi --------------------------
	.section	.nv.info._Z12Thread_PrintP10ThreadDataPi,"",@"SHT_CUDA_INFO"
	.sectionflags	@""
	.align	4


	//----- nvinfo : EIATTR_CUDA_API_VERSION
	.align		4
        /*0000*/ 	.byte	0x04, 0x37
        /*0002*/ 	.short	(.L_32 - .L_31)
.L_31:
        /*0004*/ 	.word	0x00000082


	//----- nvinfo : EIATTR_KPARAM_INFO
	.align		4
.L_32:
        /*0008*/ 	.byte	0x04, 0x17
        /*000a*/ 	.short	(.L_34 - .L_33)
.L_33:
        /*000c*/ 	.word	0x00000000
        /*0010*/ 	.short	0x0001
        /*0012*/ 	.short	0x0008
        /*0014*/ 	.byte	0x00, 0xf5, 0x21, 0x00


	//----- nvinfo : EIATTR_KPARAM_INFO
	.align		4
.L_34:
        /*0018*/ 	.byte	0x04, 0x17
        /*001a*/ 	.short	(.L_36 - .L_35)
.L_35:
        /*001c*/ 	.word	0x00000000
        /*0020*/ 	.short	0x0000
        /*0022*/ 	.short	0x0000
        /*0024*/ 	.byte	0x00, 0xf5, 0x21, 0x00


	//----- nvinfo : EIATTR_SPARSE_MMA_MASK
	.align		4
.L_36:
        /*0028*/ 	.byte	0x03, 0x50
        /*002a*/ 	.short	0x0000


	//----- nvinfo : EIATTR_MAXREG_COUNT
	.align		4
        /*002c*/ 	.byte	0x03, 0x1b
        /*002e*/ 	.short	0x00ff


	//----- nvinfo : EIATTR_EXTERNS
	.align		4
        /*0030*/ 	.byte	0x04, 0x0f
        /*0032*/ 	.short	(.L_38 - .L_37)


	//   ....[0]....
	.align		4
.L_37:
        /*0034*/ 	.word	index@(vprintf)


	//----- nvinfo : EIATTR_MERCURY_ISA_VERSION
	.align		4
.L_38:
        /*0038*/ 	.byte	0x03, 0x5f
        /*003a*/ 	.short	0x0101


	//----- nvinfo : EIATTR_VRC_CTA_INIT_COUNT
	.align		4
        /*003c*/ 	.byte	0x02, 0x4a
	.zero		1
	.zero		1


	//----- nvinfo : EIATTR_SYSCALL_OFFSETS
	.align		4
        /*0040*/ 	.byte	0x04, 0x46
        /*0042*/ 	.short	(.L_40 - .L_39)


	//   ....[0]....
.L_39:
        /*0044*/ 	.word	0x00000240


	//   ....[1]....
        /*0048*/ 	.word	0x00000330


	//----- nvinfo : EIATTR_EXIT_INSTR_OFFSETS
	.align		4
.L_40:
        /*004c*/ 	.byte	0x04, 0x1c
        /*004e*/ 	.short	(.L_42 - .L_41)


	//   ....[0]....
.L_41:
        /*0050*/ 	.word	0x00000340


	//----- nvinfo : EIATTR_CRS_STACK_SIZE
	.align		4
.L_42:
        /*0054*/ 	.byte	0x04, 0x1e
        /*0056*/ 	.short	(.L_44 - .L_43)
.L_43:
        /*0058*/ 	.word	0x00000000


	//----- nvinfo : EIATTR_CBANK_PARAM_SIZE
	.align		4
.L_44:
        /*005c*/ 	.byte	0x03, 0x19
        /*005e*/ 	.short	0x0010


	//----- nvinfo : EIATTR_PARAM_CBANK
	.align		4
        /*0060*/ 	.byte	0x04, 0x0a
        /*0062*/ 	.short	(.L_46 - .L_45)
	.align		4
.L_45:
        /*0064*/ 	.word	index@(.nv.constant0._Z12Thread_PrintP10ThreadDataPi)
        /*0068*/ 	.short	0x0380
        /*006a*/ 	.short	0x0010


	//----- nvinfo : EIATTR_SW_WAR
	.align		4
.L_46:
        /*006c*/ 	.byte	0x04, 0x36
        /*006e*/ 	.short	(.L_48 - .L_47)
.L_47:
        /*0070*/ 	.word	0x00000008
.L_48:


//--------------------- .nv.callgraph             --------------------------
	.section	.nv.callgraph,"",@"SHT_CUDA_CALLGRAPH"
	.align	4
	.sectionentsize	8
	.align		4
        /*0000*/ 	.word	0x00000000
	.align		4
        /*0004*/ 	.word	0xffffffff
	.align		4
        /*0008*/ 	.word	index@(_Z12Thread_PrintP10ThreadDataPi)
	.align		4
        /*000c*/ 	.word	index@(vprintf)
	.align		4
        /*0010*/ 	.word	0x00000000
	.align		4
        /*0014*/ 	.word	0xfffffffe
	.align		4
        /*0018*/ 	.word	0x00000000
	.align		4
        /*001c*/ 	.word	0xfffffffd
	.align		4
        /*0020*/ 	.word	0x00000000
	.align		4
        /*0024*/ 	.word	0xfffffffc


//--------------------- .nv.constant4             --------------------------
	.section	.nv.constant4,"a",@progbits
	.align	8
	.align		8
.nv.constant4:
        /*0000*/ 	.dword	$str
	.align		8
        /*0008*/ 	.dword	$str$1
	.align		8
        /*0010*/ 	.dword	$str$2
	.align		8
        /*0018*/ 	.dword	vprintf


//--------------------- .text._Z9addKernelPiPKiS1_S_ --------------------------
	.section	.text._Z9addKernelPiPKiS1_S_,"ax",@progbits
	.align	128
        .global         _Z9addKernelPiPKiS1_S_
        .type           _Z9addKernelPiPKiS1_S_,@function
        .size           _Z9addKernelPiPKiS1_S_,(.L_x_7 - _Z9addKernelPiPKiS1_S_)
        .other          _Z9addKernelPiPKiS1_S_,@"STO_CUDA_ENTRY STV_DEFAULT"
_Z9addKernelPiPKiS1_S_:
.text._Z9addKernelPiPKiS1_S_:
[----:B------:R-:W-:Y:S01]  /*0000*/  LDC R1, c[0x0][0x37c] ;  /* 0x0000df00ff017b82 */ /* 0x000fe20000000800 */
[----:B------:R-:W0:Y:S07]  /*0010*/  S2R R13, SR_TID.X ;  /* 0x00000000000d7919 */ /* 0x000e2e0000002100 */
[----:B------:R-:W0:Y:S01]  /*0020*/  LDC.64 R2, c[0x0][0x398] ;  /* 0x0000e600ff027b82 */ /* 0x000e220000000a00 */
[----:B------:R-:W1:Y:S07]  /*0030*/  LDCU.64 UR4, c[0x0][0x358] ;  /* 0x00006b00ff0477ac */ /* 0x000e6e0008000a00 */
[----:B------:R-:W2:Y:S08]  /*0040*/  LDC.64 R4, c[0x0][0x388] ;  /* 0x0000e200ff047b82 */ /* 0x000eb00000000a00 */
[----:B------:R-:W3:Y:S08]  /*0050*/  LDC.64 R6, c[0x0][0x390] ;  /* 0x0000e400ff067b82 */ /* 0x000ef00000000a00 */
[----:B------:R-:W4:Y:S01]  /*0060*/  LDC.64 R8, c[0x0][0x380] ;  /* 0x0000e000ff087b82 */ /* 0x000f220000000a00 */
[----:B0-----:R-:W-:-:S04]  /*0070*/  IMAD.WIDE.U32 R2, R13, 0x4, R2 ;  /* 0x000000040d027825 */ /* 0x001fc800078e0002 */
[C---:B--2---:R-:W-:Y:S01]  /*0080*/  IMAD.WIDE.U32 R4, R13.reuse, 0x4, R4 ;  /* 0x000000040d047825 */ /* 0x044fe200078e0004 */
[----:B-1----:R-:W-:Y:S03]  /*0090*/  STG.E desc[UR4][R2.64], R13 ;  /* 0x0000000d02007986 */ /* 0x002fe6000c101904 */
[C---:B---3--:R-:W-:Y:S02]  /*00a0*/  IMAD.WIDE.U32 R6, R13.reuse, 0x4, R6 ;  /* 0x000000040d067825 */ /* 0x048fe400078e0006 */
[----:B------:R-:W2:Y:S04]  /*00b0*/  LDG.E R4, desc[UR4][R4.64] ;  /* 0x0000000404047981 */ /* 0x000ea8000c1e1900 */
[----:B------:R-:W2:Y:S01]  /*00c0*/  LDG.E R7, desc[UR4][R6.64] ;  /* 0x0000000406077981 */ /* 0x000ea2000c1e1900 */
[----:B----4-:R-:W-:Y:S01]  /*00d0*/  IMAD.WIDE.U32 R8, R13, 0x4, R8 ;  /* 0x000000040d087825 */ /* 0x010fe200078e0008 */
[----:B--2---:R-:W-:-:S05]  /*00e0*/  IADD3 R11, PT, PT, R4, R7, RZ ;  /* 0x00000007040b7210 */ /* 0x004fca0007ffe0ff */
[----:B------:R-:W-:Y:S01]  /*00f0*/  STG.E desc[UR4][R8.64], R11 ;  /* 0x0000000b08007986 */ /* 0x000fe2000c101904 */
[----:B------:R-:W-:Y:S05]  /*0100*/  EXIT ;  /* 0x000000000000794d */ /* 0x000fea0003800000 */
.L_x_0:
[----:B------:R-:W-:-:S00]  /*0110*/  BRA `(.L_x_0) ;  /* 0xfffffffc00fc7947 */ /* 0x000fc0000383ffff */
[----:B------:R-:W-:-:S00]  /*0120*/  NOP ;  /* 0x0000000000007918 */ /* 0x000fc00000000000 */
        /* <DEDUP_REMOVED lines=13> */
.L_x_7:


//--------------------- .text._Z12Thread_PrintP10ThreadDataPi --------------------------
	.section	.text._Z12Thread_PrintP10ThreadDataPi,"ax",@progbits
	.align	128
        .global         _Z12Thread_PrintP10ThreadDataPi
        .type           _Z12Thread_PrintP10ThreadDataPi,@function
        .size           _Z12Thread_PrintP10ThreadDataPi,(.L_x_8 - _Z12Thread_PrintP10ThreadDataPi)
        .other          _Z12Thread_PrintP10ThreadDataPi,@"STO_CUDA_ENTRY STV_DEFAULT"
_Z12Thread_PrintP10ThreadDataPi:
.text._Z12Thread_PrintP10ThreadDataPi:
[----:B------:R-:W0:Y:S01]  /*0000*/  LDC R1, c[0x0][0x37c] ;  /* 0x0000df00ff017b82 */ /* 0x000e220000000800 */
[----:B------:R-:W1:Y:S07]  /*0010*/  S2R R25, SR_TID.X ;  /* 0x0000000000197919 */ /* 0x000e6e0000002100 */
[----:B------:R-:W1:Y:S01]  /*0020*/  LDC.64 R18, c[0x0][0x388] ;  /* 0x0000e200ff127b82 */ /* 0x000e620000000a00 */
[----:B------:R-:W2:Y:S01]  /*0030*/  LDCU.64 UR36, c[0x0][0x358] ;  /* 0x00006b00ff2477ac */ /* 0x000ea20008000a00 */
[----:B0-----:R-:W-:-:S02]  /*0040*/  VIADD R1, R1, 0xffffffd8 ;  /* 0xffffffd801017836 */ /* 0x001fc40000000000 */
[----:B-1----:R-:W-:-:S05]  /*0050*/  IMAD.WIDE.U32 R18, R25, 0x4, R18 ;  /* 0x0000000419127825 */ /* 0x002fca00078e0012 */
[----:B--2---:R-:W2:Y:S01]  /*0060*/  LDG.E R0, desc[UR36][R18.64] ;  /* 0x0000002412007981 */ /* 0x004ea2000c1e1900 */
[----:B------:R-:W0:Y:S01]  /*0070*/  LDCU UR4, c[0x0][0x2f8] ;  /* 0x00005f00ff0477ac */ /* 0x000e220008000800 */
[----:B------:R-:W-:Y:S01]  /*0080*/  BSSY.RECONVERGENT B6, `(.L_x_1) ;  /* 0x0000020000067945 */ /* 0x000fe20003800200 */
[----:B------:R-:W1:Y:S01]  /*0090*/  LDCU UR5, c[0x0][0x2fc] ;  /* 0x00005f80ff0577ac */ /* 0x000e620008000800 */
[----:B0-----:R-:W-:-:S05]  /*00a0*/  IADD3 R2, P1, PT, R1, UR4, RZ ;  /* 0x0000000401027c10 */ /* 0x001fca000ff3e0ff */
[----:B-1----:R-:W-:Y:S01]  /*00b0*/  IMAD.X R24, RZ, RZ, UR5, P1 ;  /* 0x00000005ff187e24 */ /* 0x002fe200088e06ff */
[----:B--2---:R-:W-:-:S13]  /*00c0*/  ISETP.GE.AND P0, PT, R0, 0x1, PT ;  /* 0x000000010000780c */ /* 0x004fda0003f06270 */
[----:B------:R-:W-:Y:S05]  /*00d0*/  @!P0 BRA `(.L_x_2) ;  /* 0x0000000000688947 */ /* 0x000fea0003800000 */
[----:B------:R-:W0:Y:S01]  /*00e0*/  LDC.64 R16, c[0x0][0x380] ;  /* 0x0000e000ff107b82 */ /* 0x000e220000000a00 */
[----:B------:R-:W-:Y:S02]  /*00f0*/  HFMA2 R23, -RZ, RZ, 0, 0 ;  /* 0x00000000ff177431 */ /* 0x000fe400000001ff */
[C---:B------:R-:W-:Y:S02]  /*0100*/  VIADD R22, R25.reuse, 0x1 ;  /* 0x0000000119167836 */ /* 0x040fe40000000000 */
[----:B0-----:R-:W-:-:S07]  /*0110*/  IMAD.WIDE.U32 R16, R25, 0x140, R16 ;  /* 0x0000014019107825 */ /* 0x001fce00078e0010 */
.L_x_4:
[C---:B------:R-:W-:Y:S01]  /*0120*/  IMAD.WIDE.U32 R6, R23.reuse, 0x20, R16 ;  /* 0x0000002017067825 */ /* 0x040fe200078e0010 */
[----:B------:R-:W0:Y:S01]  /*0130*/  LDC.64 R12, c[0x4][0x8] ;  /* 0x01000200ff0c7b82 */ /* 0x000e220000000a00 */
[----:B------:R-:W-:Y:S01]  /*0140*/  MOV R3, 0x18 ;  /* 0x0000001800037802 */ /* 0x000fe20000000f00 */
[----:B------:R-:W1:Y:S02]  /*0150*/  LDCU.64 UR4, c[0x4][URZ] ;  /* 0x01000000ff0477ac */ /* 0x000e640008000a00 */
[----:B------:R-:W2:Y:S04]  /*0160*/  LDG.E.64 R8, desc[UR36][R6.64+0x18] ;  /* 0x0000182406087981 */ /* 0x000ea8000c1e1b00 */
[----:B------:R3:W4:Y:S01]  /*0170*/  LDG.E R0, desc[UR36][R6.64+0x10] ;  /* 0x0000102406007981 */ /* 0x000722000c1e1900 */
[----:B------:R-:W-:Y:S01]  /*0180*/  VIADD R23, R23, 0x1 ;  /* 0x0000000117177836 */ /* 0x000fe20000000000 */
[----:B------:R0:W2:Y:S02]  /*0190*/  LDC.64 R10, c[0x4][R3] ;  /* 0x01000000030a7b82 */ /* 0x0000a40000000a00 */
[----:B------:R3:W-:Y:S04]  /*01a0*/  STL.64 [R1+0x10], R6 ;  /* 0x0000100601007387 */ /* 0x0007e80000100a00 */
[----:B------:R0:W-:Y:S01]  /*01b0*/  STL.64 [R1+0x8], R22 ;  /* 0x0000081601007387 */ /* 0x0001e20000100a00 */
[----:B-1----:R-:W-:Y:S01]  /*01c0*/  MOV R4, UR4 ;  /* 0x0000000400047c02 */ /* 0x002fe20008000f00 */
[----:B------:R-:W-:-:S02]  /*01d0*/  IMAD.U32 R5, RZ, RZ, UR5 ;  /* 0x00000005ff057e24 */ /* 0x000fc4000f8e00ff */
[----:B0-----:R0:W-:Y:S01]  /*01e0*/  STL.64 [R1], R12 ;  /* 0x0000000c01007387 */ /* 0x0011e20000100a00 */
[----:B---3--:R-:W-:Y:S01]  /*01f0*/  MOV R6, R2 ;  /* 0x0000000200067202 */ /* 0x008fe20000000f00 */
[----:B------:R-:W-:Y:S02]  /*0200*/  IMAD.MOV.U32 R7, RZ, RZ, R24 ;  /* 0x000000ffff077224 */ /* 0x000fe400078e0018 */
[----:B--2---:R0:W-:Y:S04]  /*0210*/  STL.64 [R1+0x20], R8 ;  /* 0x0000200801007387 */ /* 0x0041e80000100a00 */
[----:B----4-:R0:W-:Y:S02]  /*0220*/  STL [R1+0x18], R0 ;  /* 0x0000180001007387 */ /* 0x0101e40000100800 */
[----:B------:R-:W-:-:S07]  /*0230*/  LEPC R20, `(.L_x_3) ;  /* 0x000000001014794e */ /* 0x000fce0000000000 */
[----:B0-----:R-:W-:Y:S05]  /*0240*/  CALL.ABS.NOINC R10 ;  /* 0x000000000a007343 */ /* 0x001fea0003c00000 */
.L_x_3:
[----:B------:R-:W2:Y:S02]  /*0250*/  LDG.E R0, desc[UR36][R18.64] ;  /* 0x0000002412007981 */ /* 0x000ea4000c1e1900 */
[----:B--2---:R-:W-:-:S13]  /*0260*/  ISETP.GE.AND P0, PT, R23, R0, PT ;  /* 0x000000001700720c */ /* 0x004fda0003f06270 */
[----:B------:R-:W-:Y:S05]  /*0270*/  @!P0 BRA `(.L_x_4) ;  /* 0xfffffffc00a88947 */ /* 0x000fea000383ffff */
.L_x_2:
[----:B------:R-:W-:Y:S05]  /*0280*/  BSYNC.RECONVERGENT B6 ;  /* 0x0000000000067941 */ /* 0x000fea0003800200 */
.L_x_1:
[----:B------:R-:W-:Y:S01]  /*0290*/  IADD3 R0, PT, PT, R25, 0x1, RZ ;  /* 0x0000000119007810 */ /* 0x000fe20007ffe0ff */
[----:B------:R-:W0:Y:S01]  /*02a0*/  LDCU.64 UR4, c[0x4][0x10] ;  /* 0x01000200ff0477ac */ /* 0x000e220008000a00 */
[----:B------:R-:W-:Y:S01]  /*02b0*/  MOV R3, 0x18 ;  /* 0x0000001800037802 */ /* 0x000fe20000000f00 */
[----:B------:R-:W-:Y:S01]  /*02c0*/  IMAD.MOV.U32 R6, RZ, RZ, R2 ;  /* 0x000000ffff067224 */ /* 0x000fe200078e0002 */
[----:B------:R-:W-:Y:S01]  /*02d0*/  MOV R7, R24 ;  /* 0x0000001800077202 */ /* 0x000fe20000000f00 */
[----:B------:R1:W-:Y:S01]  /*02e0*/  STL [R1], R0 ;  /* 0x0000000001007387 */ /* 0x0003e20000100800 */
[----:B------:R1:W2:Y:S01]  /*02f0*/  LDC.64 R8, c[0x4][R3] ;  /* 0x0100000003087b82 */ /* 0x0002a20000000a00 */
[----:B0-----:R-:W-:Y:S01]  /*0300*/  IMAD.U32 R4, RZ, RZ, UR4 ;  /* 0x00000004ff047e24 */ /* 0x001fe2000f8e00ff */
[----:B-1----:R-:W-:-:S07]  /*0310*/  MOV R5, UR5 ;  /* 0x0000000500057c02 */ /* 0x002fce0008000f00 */
[----:B------:R-:W-:-:S07]  /*0320*/  LEPC R20, `(.L_x_5) ;  /* 0x000000001014794e */ /* 0x000fce0000000000 */
[----:B--2---:R-:W-:Y:S05]  /*0330*/  CALL.ABS.NOINC R8 ;  /* 0x0000000008007343 */ /* 0x004fea0003c00000 */
.L_x_5:
[----:B------:R-:W-:Y:S05]  /*0340*/  EXIT ;  /* 0x000000000000794d */ /* 0x000fea0003800000 */
.L_x_6:
        /* <DEDUP_REMOVED lines=11> */
.L_x_8:


//--------------------- .nv.global.init           --------------------------
	.section	.nv.global.init,"aw",@progbits
.nv.global.init:
	.type		$str$1,@object
	.size		$str$1,($str$2 - $str$1)
$str$1:
        /*0000*/ 	.byte	0x50, 0x72, 0x6f, 0x63, 0x65, 0x73, 0x61, 0x73, 0x00
	.type		$str$2,@object
	.size		$str$2,($str - $str$2)
$str$2:
        /*0009*/ 	.byte	0x2a, 0x2a, 0x2a, 0x47, 0x69, 0x6a, 0x61, 0x20, 0x6e, 0x72, 0x2e, 0x20, 0x25, 0x64, 0x20, 0x62
        /*0019*/ 	.byte	0x61, 0x69, 0x67, 0x65, 0x20, 0x64, 0x61, 0x72, 0x62, 0x61, 0x20, 0x0a, 0x00
	.type		$str,@object
	.size		$str,(.L_0 - $str)
$str:
        /*0026*/ 	.byte	0x25, 0x31, 0x30, 0x73, 0x25, 0x64, 0x20, 0x25, 0x31, 0x30, 0x64, 0x20, 0x25, 0x31, 0x30, 0x73
        /*0036*/ 	.byte	0x20, 0x25, 0x31, 0x30, 0x64, 0x20, 0x25, 0x31, 0x30, 0x6c, 0x66, 0x0a, 0x00
.L_0:


//--------------------- .nv.shared.reserved.0     --------------------------
	.section	.nv.shared.reserved.0,"aw",@nobits
	.weak		__nv_reservedSMEM_offset_0_alias
	.size		__nv_reservedSMEM_offset_0_alias, 0, 64
	.other		__nv_reservedSMEM_offset_0_alias,@"STO_CUDA_RESERVED_SHARED STV_DEFAULT"
__nv_reservedSMEM_offset_0_alias:
	.zero		0
	.zero		64


//--------------------- .nv.constant0._Z9addKernelPiPKiS1_S_ --------------------------
	.section	.nv.constant0._Z9addKernelPiPKiS1_S_,"a",@progbits
	.sectionflags	@""
	.align	4
.nv.constant0._Z9addKernelPiPKiS1_S_:
	.zero		928


//--------------------- .nv.constant0._Z12Thread_PrintP10ThreadDataPi --------------------------
	.section	.nv.constant0._Z12Thread_PrintP10ThreadDataPi,"a",@progbits
	.sectionflags	@""
	.align	4
.nv.constant0._Z12Thread_PrintP10ThreadDataPi:
	.zero		912


//--------------------- SYMBOLS --------------------------

	.type		.nv.reservedSmem.offset0,@object
	.size		.nv.reservedSmem.offset0,0x4
	.type		vprintf,@function
